	.headerflags	@"EF_CUDA_TEXMODE_UNIFIED EF_CUDA_64BIT_ADDRESS EF_CUDA_ACCELERATORS EF_CUDA_SM90 EF_CUDA_VIRTUAL_SM(EF_CUDA_SM90)"
	.elftype	@"ET_EXEC"


//--------------------- .nv.info                  --------------------------
	.section	.nv.info,"",@"SHT_CUDA_INFO"
	.align	4


	//----- nvinfo : EIATTR_REGCOUNT
	.align		4
        /*0000*/ 	.byte	0x04, 0x2f
        /*0002*/ 	.short	(.L_3 - .L_2)
	.align		4
.L_2:
        /*0004*/ 	.word	index@(triton_poi_fused__native_batch_norm_legit_no_training_relu_9)
        /*0008*/ 	.word	0x00000012


	//----- nvinfo : EIATTR_MIN_STACK_SIZE
	.align		4
.L_3:
        /*000c*/ 	.byte	0x04, 0x12
        /*000e*/ 	.short	(.L_5 - .L_4)
	.align		4
.L_4:
        /*0010*/ 	.word	index@(triton_poi_fused__native_batch_norm_legit_no_training_relu_9)
        /*0014*/ 	.word	0x00000000


	//----- nvinfo : EIATTR_FRAME_SIZE
	.align		4
.L_5:
        /*0018*/ 	.byte	0x04, 0x11
        /*001a*/ 	.short	(.L_7 - .L_6)
	.align		4
.L_6:
        /*001c*/ 	.word	index@(triton_poi_fused__native_batch_norm_legit_no_training_relu_9)
        /*0020*/ 	.word	0x00000000


	//----- nvinfo : EIATTR_MIN_STACK_SIZE
	.align		4
.L_7:
        /*0024*/ 	.byte	0x04, 0x12
        /*0026*/ 	.short	(.L_9 - .L_8)
	.align		4
.L_8:
        /*0028*/ 	.word	index@(triton_poi_fused__native_batch_norm_legit_no_training_relu_9)
        /*002c*/ 	.word	0x00000000
.L_9:


//--------------------- .nv.info.triton_poi_fused__native_batch_norm_legit_no_training_relu_9 --------------------------
	.section	.nv.info.triton_poi_fused__native_batch_norm_legit_no_training_relu_9,"",@"SHT_CUDA_INFO"
	.sectionflags	@""
	.align	4


	//----- nvinfo : EIATTR_CUDA_API_VERSION
	.align		4
        /*0000*/ 	.byte	0x04, 0x37
        /*0002*/ 	.short	(.L_11 - .L_10)
.L_10:
        /*0004*/ 	.word	0x0000007c


	//----- nvinfo : EIATTR_KPARAM_INFO
	.align		4
.L_11:
        /*0008*/ 	.byte	0x04, 0x17
        /*000a*/ 	.short	(.L_13 - .L_12)
.L_12:
        /*000c*/ 	.word	0x00000000
        /*0010*/ 	.short	0x0006
        /*0012*/ 	.short	0x0030
        /*0014*/ 	.byte	0x00, 0xf0, 0x11, 0x00


	//----- nvinfo : EIATTR_KPARAM_INFO
	.align		4
.L_13:
        /*0018*/ 	.byte	0x04, 0x17
        /*001a*/ 	.short	(.L_15 - .L_14)
.L_14:
        /*001c*/ 	.word	0x00000000
        /*0020*/ 	.short	0x0005
        /*0022*/ 	.short	0x0028
        /*0024*/ 	.byte	0x00, 0xf4, 0x21, 0x00


	//----- nvinfo : EIATTR_KPARAM_INFO
	.align		4
.L_15:
        /*0028*/ 	.byte	0x04, 0x17
        /*002a*/ 	.short	(.L_17 - .L_16)
.L_16:
        /*002c*/ 	.word	0x00000000
        /*0030*/ 	.short	0x0004
        /*0032*/ 	.short	0x0020
        /*0034*/ 	.byte	0x00, 0xf4, 0x21, 0x00


	//----- nvinfo : EIATTR_KPARAM_INFO
	.align		4
.L_17:
        /*0038*/ 	.byte	0x04, 0x17
        /*003a*/ 	.short	(.L_19 - .L_18)
.L_18:
        /*003c*/ 	.word	0x00000000
        /*0040*/ 	.short	0x0003
        /*0042*/ 	.short	0x0018
        /*0044*/ 	.byte	0x00, 0xf4, 0x21, 0x00


	//----- nvinfo : EIATTR_KPARAM_INFO
	.align		4
.L_19:
        /*0048*/ 	.byte	0x04, 0x17
        /*004a*/ 	.short	(.L_21 - .L_20)
.L_20:
        /*004c*/ 	.word	0x00000000
        /*0050*/ 	.short	0x0002
        /*0052*/ 	.short	0x0010
        /*0054*/ 	.byte	0x00, 0xf4, 0x21, 0x00


	//----- nvinfo : EIATTR_KPARAM_INFO
	.align		4
.L_21:
        /*0058*/ 	.byte	0x04, 0x17
        /*005a*/ 	.short	(.L_23 - .L_22)
.L_22:
        /*005c*/ 	.word	0x00000000
        /*0060*/ 	.short	0x0001
        /*0062*/ 	.short	0x0008
        /*0064*/ 	.byte	0x00, 0xf4, 0x21, 0x00


	//----- nvinfo : EIATTR_KPARAM_INFO
	.align		4
.L_23:
        /*0068*/ 	.byte	0x04, 0x17
        /*006a*/ 	.short	(.L_25 - .L_24)
.L_24:
        /*006c*/ 	.word	0x00000000
        /*0070*/ 	.short	0x0000
        /*0072*/ 	.short	0x0000
        /*0074*/ 	.byte	0x00, 0xf4, 0x21, 0x00


	//----- nvinfo : EIATTR_SPARSE_MMA_MASK
	.align		4
.L_25:
        /*0078*/ 	.byte	0x03, 0x50
        /*007a*/ 	.short	0x0000


	//----- nvinfo : EIATTR_MAXREG_COUNT
	.align		4
        /*007c*/ 	.byte	0x03, 0x1b
        /*007e*/ 	.short	0x00ff


	//----- nvinfo : EIATTR_EXIT_INSTR_OFFSETS
	.align		4
        /*0080*/ 	.byte	0x04, 0x1c
        /*0082*/ 	.short	(.L_27 - .L_26)


	//   ....[0]....
.L_26:
        /*0084*/ 	.word	0x000003c0


	//----- nvinfo : EIATTR_REQNTID
	.align		4
.L_27:
        /*0088*/ 	.byte	0x04, 0x10
        /*008a*/ 	.short	(.L_29 - .L_28)
.L_28:
        /*008c*/ 	.word	0x00000100
        /*0090*/ 	.word	0x00000001
        /*0094*/ 	.word	0x00000001


	//----- nvinfo : EIATTR_CBANK_PARAM_SIZE
	.align		4
.L_29:
        /*0098*/ 	.byte	0x03, 0x19
        /*009a*/ 	.short	0x0034


	//----- nvinfo : EIATTR_PARAM_CBANK
	.align		4
        /*009c*/ 	.byte	0x04, 0x0a
        /*009e*/ 	.short	(.L_31 - .L_30)
	.align		4
.L_30:
        /*00a0*/ 	.word	index@(.nv.constant0.triton_poi_fused__native_batch_norm_legit_no_training_relu_9)
        /*00a4*/ 	.short	0x0210
        /*00a6*/ 	.short	0x0034


	//----- nvinfo : EIATTR_SW_WAR
	.align		4
.L_31:
        /*00a8*/ 	.byte	0x04, 0x36
        /*00aa*/ 	.short	(.L_33 - .L_32)
.L_32:
        /*00ac*/ 	.word	0x00000008
.L_33:


//--------------------- .nv.callgraph             --------------------------
	.section	.nv.callgraph,"",@"SHT_CUDA_CALLGRAPH"
	.align	4
	.sectionentsize	8
	.align		4
        /*0000*/ 	.word	0x00000000
	.align		4
        /*0004*/ 	.word	0xffffffff
	.align		4
        /*0008*/ 	.word	0x00000000
	.align		4
        /*000c*/ 	.word	0xfffffffe
	.align		4
        /*0010*/ 	.word	0x00000000
	.align		4
        /*0014*/ 	.word	0xfffffffd
	.align		4
        /*0018*/ 	.word	0x00000000
	.align		4
        /*001c*/ 	.word	0xfffffffc


//--------------------- .nv.constant4             --------------------------
	.section	.nv.constant4,"a",@progbits
	.align	8
	.align		8
.nv.constant4:
        /*0000*/ 	.dword	_$_str
	.align		8
        /*0008*/ 	.dword	_$_str_$_2


//--------------------- .text.triton_poi_fused__native_batch_norm_legit_no_training_relu_9 --------------------------
	.section	.text.triton_poi_fused__native_batch_norm_legit_no_training_relu_9,"ax",@progbits
	.align	128
        .global         triton_poi_fused__native_batch_norm_legit_no_training_relu_9
        .type           triton_poi_fused__native_batch_norm_legit_no_training_relu_9,@function
        .size           triton_poi_fused__native_batch_norm_legit_no_training_relu_9,(.L_x_1 - triton_poi_fused__native_batch_norm_legit_no_training_relu_9)
        .other          triton_poi_fused__native_batch_norm_legit_no_training_relu_9,@"STO_CUDA_ENTRY STV_DEFAULT"
triton_poi_fused__native_batch_norm_legit_no_training_relu_9:
.text.triton_poi_fused__native_batch_norm_legit_no_training_relu_9:
[----:B------:R-:W-:Y:S01]  /*0000*/  LDC R1, c[0x0][0x28] ;  /* 0x00000a00ff017b82 */ /* 0x000fe20000000800 */
[----:B------:R-:W1:Y:S07]  /*0010*/  S2R R0, SR_TID.X ;  /* 0x0000000000007919 */ /* 0x000e6e0000002100 */
[----:B------:R-:W2:Y:S01]  /*0020*/  LDC.64 R2, c[0x0][0x220] ;  /* 0x00008800ff027b82 */ /* 0x000ea20000000a00 */
[----:B------:R-:W-:Y:S01]  /*0030*/  ULDC.64 UR4, c[0x0][0x208] ;  /* 0x0000820000047ab9 */ /* 0x000fe20000000a00 */
[----:B------:R-:W3:Y:S06]  /*0040*/  S2R R5, SR_CTAID.X ;  /* 0x0000000000057919 */ /* 0x000eec0000002500 */
[----:B------:R-:W4:Y:S08]  /*0050*/  LDC.64 R6, c[0x0][0x218] ;  /* 0x00008600ff067b82 */ /* 0x000f300000000a00 */
[----:B------:R-:W5:Y:S08]  /*0060*/  LDC.64 R8, c[0x0][0x228] ;  /* 0x00008a00ff087b82 */ /* 0x000f700000000a00 */
[----:B------:R-:W5:Y:S01]  /*0070*/  LDC.64 R10, c[0x0][0x230] ;  /* 0x00008c00ff0a7b82 */ /* 0x000f620000000a00 */
[----:B-1----:R-:W-:-:S04]  /*0080*/  SHF.L.U32 R0, R0, 0x1, RZ ;  /* 0x0000000100007819 */ /* 0x002fc800000006ff */
[----:B------:R-:W-:-:S04]  /*0090*/  LOP3.LUT R0, R0, 0x1fe, RZ, 0xc0, !PT ;  /* 0x000001fe00007812 */ /* 0x000fc800078ec0ff */
[----:B---3--:R-:W-:-:S05]  /*00a0*/  LEA R0, R5, R0, 0x9 ;  /* 0x0000000005007211 */ /* 0x008fca00078e48ff */
[----:B------:R-:W-:-:S05]  /*00b0*/  IMAD.HI R4, R0, 0x66666667, RZ ;  /* 0x6666666700047827 */ /* 0x000fca00078e02ff */
[----:B------:R-:W-:-:S04]  /*00c0*/  SHF.R.U32.HI R5, RZ, 0x1f, R4 ;  /* 0x0000001fff057819 */ /* 0x000fc80000011604 */
[----:B------:R-:W-:-:S05]  /*00d0*/  LEA.HI.SX32 R5, R4, R5, 0x1a ;  /* 0x0000000504057211 */ /* 0x000fca00078fd2ff */
[----:B------:R-:W-:Y:S02]  /*00e0*/  IMAD R13, R5, -0xa0, R0 ;  /* 0xffffff60050d7824 */ /* 0x000fe400078e0200 */
[----:B------:R-:W1:Y:S02]  /*00f0*/  LDC.64 R4, c[0x0][0x210] ;  /* 0x00008400ff047b82 */ /* 0x000e640000000a00 */
[----:B--2---:R-:W-:-:S06]  /*0100*/  IMAD.WIDE R2, R13, 0x4, R2 ;  /* 0x000000040d027825 */ /* 0x004fcc00078e0202 */
[----:B------:R-:W2:Y:S01]  /*0110*/  LDG.E.EL.64 R2, desc[UR4][R2.64] ;  /* 0x0000000402027981 */ /* 0x000ea2000c2e1b00 */
[----:B----4-:R-:W-:-:S04]  /*0120*/  IMAD.WIDE R6, R13, 0x4, R6 ;  /* 0x000000040d067825 */ /* 0x010fc800078e0206 */
[C---:B-----5:R-:W-:Y:S02]  /*0130*/  IMAD.WIDE R8, R13.reuse, 0x4, R8 ;  /* 0x000000040d087825 */ /* 0x060fe400078e0208 */
[----:B------:R-:W3:Y:S02]  /*0140*/  LDG.E.EL.64 R6, desc[UR4][R6.64] ;  /* 0x0000000406067981 */ /* 0x000ee4000c2e1b00 */
[----:B0-----:R-:W-:Y:S02]  /*0150*/  IMAD.WIDE R10, R13, 0x4, R10 ;  /* 0x000000040d0a7825 */ /* 0x001fe400078e020a */
[----:B------:R-:W4:Y:S04]  /*0160*/  LDG.E.EL.64 R8, desc[UR4][R8.64] ;  /* 0x0000000408087981 */ /* 0x000f28000c2e1b00 */
[----:B------:R-:W4:Y:S01]  /*0170*/  LDG.E.EL.64 R10, desc[UR4][R10.64] ;  /* 0x000000040a0a7981 */ /* 0x000f22000c2e1b00 */
[----:B-1----:R-:W-:-:S06]  /*0180*/  IMAD.WIDE R4, R0, 0x4, R4 ;  /* 0x0000000400047825 */ /* 0x002fcc00078e0204 */
[----:B------:R-:W3:Y:S01]  /*0190*/  LDG.E.64 R4, desc[UR4][R4.64] ;  /* 0x0000000404047981 */ /* 0x000ee2000c1e1b00 */
[----:B------:R-:W-:Y:S01]  /*01a0*/  HFMA2.MMA R14, -RZ, RZ, 1.625, 0 ;  /* 0x3e800000ff0e7435 */ /* 0x000fe200000001ff */
[----:B--2---:R-:W-:Y:S01]  /*01b0*/  FADD R2, R2, 9.9999997473787516356e-06 ;  /* 0x3727c5ac02027421 */ /* 0x004fe20000000000 */
[----:B------:R-:W-:-:S03]  /*01c0*/  FADD R3, R3, 9.9999997473787516356e-06 ;  /* 0x3727c5ac03037421 */ /* 0x000fc60000000000 */
[----:B------:R-:W0:Y:S08]  /*01d0*/  MUFU.SQRT R12, R2 ;  /* 0x00000002000c7308 */ /* 0x000e300000002000 */
[----:B------:R1:W2:Y:S01]  /*01e0*/  MUFU.SQRT R13, R3 ;  /* 0x00000003000d7308 */ /* 0x0002a20000002000 */
[C---:B0-----:R-:W-:Y:S02]  /*01f0*/  FSETP.GT.AND P0, PT, R12.reuse, 8.50705917302346158658e+37, PT ;  /* 0x7e8000000c00780b */ /* 0x041fe40003f04000 */
[----:B------:R-:W-:Y:S01]  /*0200*/  FSETP.GEU.AND P2, PT, R12, 1.175494350822287508e-38, PT ;  /* 0x008000000c00780b */ /* 0x000fe20003f4e000 */
[----:B-1----:R-:W0:Y:S01]  /*0210*/  LDC.64 R2, c[0x0][0x238] ;  /* 0x00008e00ff027b82 */ /* 0x002e220000000a00 */
[----:B--2---:R-:W-:-:S02]  /*0220*/  FSETP.GT.AND P1, PT, R13, 8.50705917302346158658e+37, PT ;  /* 0x7e8000000d00780b */ /* 0x004fc40003f24000 */
[----:B------:R-:W-:-:S07]  /*0230*/  FSETP.GEU.AND P3, PT, R13, 1.175494350822287508e-38, PT ;  /* 0x008000000d00780b */ /* 0x000fce0003f6e000 */
[----:B------:R-:W-:-:S04]  /*0240*/  @P0 FMUL R12, R12, 0.25 ;  /* 0x3e8000000c0c0820 */ /* 0x000fc80000400000 */
[----:B------:R-:W-:Y:S01]  /*0250*/  @!P2 FMUL R12, R12, 16777216 ;  /* 0x4b8000000c0ca820 */ /* 0x000fe20000400000 */
[----:B------:R-:W-:-:S04]  /*0260*/  @P1 FMUL R13, R13, 0.25 ;  /* 0x3e8000000d0d1820 */ /* 0x000fc80000400000 */
[----:B------:R-:W-:Y:S01]  /*0270*/  @!P3 FMUL R13, R13, 16777216 ;  /* 0x4b8000000d0db820 */ /* 0x000fe20000400000 */
[----:B------:R-:W1:Y:S01]  /*0280*/  MUFU.RCP R12, R12 ;  /* 0x0000000c000c7308 */ /* 0x000e620000001000 */
[----:B------:R-:W-:-:S07]  /*0290*/  FSEL R15, R14, 1, P0 ;  /* 0x3f8000000e0f7808 */ /* 0x000fce0000000000 */
[----:B------:R-:W2:Y:S01]  /*02a0*/  MUFU.RCP R13, R13 ;  /* 0x0000000d000d7308 */ /* 0x000ea20000001000 */
[----:B------:R-:W-:Y:S01]  /*02b0*/  FSEL R14, R14, 1, P1 ;  /* 0x3f8000000e0e7808 */ /* 0x000fe20000800000 */
[----:B------:R-:W-:-:S04]  /*02c0*/  @!P2 FMUL R15, R15, 16777216 ;  /* 0x4b8000000f0fa820 */ /* 0x000fc80000400000 */
[----:B------:R-:W-:Y:S01]  /*02d0*/  @!P3 FMUL R14, R14, 16777216 ;  /* 0x4b8000000e0eb820 */ /* 0x000fe20000400000 */
[----:B---3--:R-:W-:Y:S01]  /*02e0*/  FADD R5, R5, -R7 ;  /* 0x8000000705057221 */ /* 0x008fe20000000000 */
[----:B------:R-:W-:Y:S01]  /*02f0*/  FADD R4, R4, -R6 ;  /* 0x8000000604047221 */ /* 0x000fe20000000000 */
[----:B-1----:R-:W-:Y:S01]  /*0300*/  FMUL R15, R12, R15 ;  /* 0x0000000f0c0f7220 */ /* 0x002fe20000400000 */
[----:B--2---:R-:W-:-:S03]  /*0310*/  FMUL R14, R13, R14 ;  /* 0x0000000e0d0e7220 */ /* 0x004fc60000400000 */
[----:B------:R-:W-:Y:S01]  /*0320*/  FMUL R15, R4, R15 ;  /* 0x0000000f040f7220 */ /* 0x000fe20000400000 */
[----:B------:R-:W-:-:S03]  /*0330*/  FMUL R14, R5, R14 ;  /* 0x0000000e050e7220 */ /* 0x000fc60000400000 */
[----:B----4-:R-:W-:Y:S01]  /*0340*/  FFMA R8, R8, R15, R10 ;  /* 0x0000000f08087223 */ /* 0x010fe2000000000a */
[----:B------:R-:W-:-:S04]  /*0350*/  FFMA R9, R9, R14, R11 ;  /* 0x0000000e09097223 */ /* 0x000fc8000000000b */
[----:B------:R-:W-:Y:S02]  /*0360*/  FSETP.GEU.AND P0, PT, R8, RZ, PT ;  /* 0x000000ff0800720b */ /* 0x000fe40003f0e000 */
[C---:B------:R-:W-:Y:S01]  /*0370*/  FSETP.GEU.AND P1, PT, R9.reuse, RZ, PT ;  /* 0x000000ff0900720b */ /* 0x040fe20003f2e000 */
[----:B0-----:R-:W-:Y:S01]  /*0380*/  IMAD.WIDE R2, R0, 0x4, R2 ;  /* 0x0000000400027825 */ /* 0x001fe200078e0202 */
[----:B------:R-:W-:Y:S02]  /*0390*/  FSEL R8, R8, RZ, P0 ;  /* 0x000000ff08087208 */ /* 0x000fe40000000000 */
[----:B------:R-:W-:-:S05]  /*03a0*/  FSEL R9, R9, RZ, P1 ;  /* 0x000000ff09097208 */ /* 0x000fca0000800000 */
[----:B------:R-:W-:Y:S01]  /*03b0*/  STG.E.64 desc[UR4][R2.64], R8 ;  /* 0x0000000802007986 */ /* 0x000fe2000c101b04 */
[----:B------:R-:W-:Y:S05]  /*03c0*/  EXIT ;  /* 0x000000000000794d */ /* 0x000fea0003800000 */
.L_x_0:
[----:B------:R-:W-:-:S00]  /*03d0*/  BRA `(.L_x_0) ;  /* 0xfffffffc00fc7947 */ /* 0x000fc0000383ffff */
[----:B------:R-:W-:-:S00]  /*03e0*/  NOP ;  /* 0x0000000000007918 */ /* 0x000fc00000000000 */
        /* <DEDUP_REMOVED lines=9> */
.L_x_1:


//--------------------- .nv.global.init           --------------------------
	.section	.nv.global.init,"aw",@progbits
.nv.global.init:
	.type		_$_str,@object
	.size		_$_str,(_$_str_$_2 - _$_str)
_$_str:
        /*0000*/ 	.byte	0x5f, 0x5f, 0x43, 0x55, 0x44, 0x41, 0x5f, 0x46, 0x54, 0x5a, 0x00
	.type		_$_str_$_2,@object
	.size		_$_str_$_2,(.L_1 - _$_str_$_2)
_$_str_$_2:
        /*000b*/ 	.byte	0x5f, 0x5f, 0x43, 0x55, 0x44, 0x41, 0x5f, 0x50, 0x52, 0x45, 0x43, 0x5f, 0x53, 0x51, 0x52, 0x54
        /*001b*/ 	.byte	0x00
.L_1:


//--------------------- .nv.constant0.triton_poi_fused__native_batch_norm_legit_no_training_relu_9 --------------------------
	.section	.nv.constant0.triton_poi_fused__native_batch_norm_legit_no_training_relu_9,"a",@progbits
	.sectionflags	@""
	.align	4
.nv.constant0.triton_poi_fused__native_batch_norm_legit_no_training_relu_9:
	.zero		580
